	.headerflags	@"EF_CUDA_TEXMODE_UNIFIED EF_CUDA_64BIT_ADDRESS EF_CUDA_ACCELERATORS EF_CUDA_SM90 EF_CUDA_VIRTUAL_SM(EF_CUDA_SM90)"
	.elftype	@"ET_EXEC"


//--------------------- .nv.info                  --------------------------
	.section	.nv.info,"",@"SHT_CUDA_INFO"
	.align	4


	//----- nvinfo : EIATTR_REGCOUNT
	.align		4
        /*0000*/ 	.byte	0x04, 0x2f
        /*0002*/ 	.short	(.L_1 - .L_0)
	.align		4
.L_0:
        /*0004*/ 	.word	index@(triton_poi_fused_mul_26)
        /*0008*/ 	.word	0x0000000c


	//----- nvinfo : EIATTR_MIN_STACK_SIZE
	.align		4
.L_1:
        /*000c*/ 	.byte	0x04, 0x12
        /*000e*/ 	.short	(.L_3 - .L_2)
	.align		4
.L_2:
        /*0010*/ 	.word	index@(triton_poi_fused_mul_26)
        /*0014*/ 	.word	0x00000000


	//----- nvinfo : EIATTR_FRAME_SIZE
	.align		4
.L_3:
        /*0018*/ 	.byte	0x04, 0x11
        /*001a*/ 	.short	(.L_5 - .L_4)
	.align		4
.L_4:
        /*001c*/ 	.word	index@(triton_poi_fused_mul_26)
        /*0020*/ 	.word	0x00000000


	//----- nvinfo : EIATTR_MIN_STACK_SIZE
	.align		4
.L_5:
        /*0024*/ 	.byte	0x04, 0x12
        /*0026*/ 	.short	(.L_7 - .L_6)
	.align		4
.L_6:
        /*0028*/ 	.word	index@(triton_poi_fused_mul_26)
        /*002c*/ 	.word	0x00000000
.L_7:


//--------------------- .nv.info.triton_poi_fused_mul_26 --------------------------
	.section	.nv.info.triton_poi_fused_mul_26,"",@"SHT_CUDA_INFO"
	.sectionflags	@""
	.align	4


	//----- nvinfo : EIATTR_CUDA_API_VERSION
	.align		4
        /*0000*/ 	.byte	0x04, 0x37
        /*0002*/ 	.short	(.L_9 - .L_8)
.L_8:
        /*0004*/ 	.word	0x0000007c


	//----- nvinfo : EIATTR_KPARAM_INFO
	.align		4
.L_9:
        /*0008*/ 	.byte	0x04, 0x17
        /*000a*/ 	.short	(.L_11 - .L_10)
.L_10:
        /*000c*/ 	.word	0x00000000
        /*0010*/ 	.short	0x0003
        /*0012*/ 	.short	0x0018
        /*0014*/ 	.byte	0x00, 0xf0, 0x11, 0x00


	//----- nvinfo : EIATTR_KPARAM_INFO
	.align		4
.L_11:
        /*0018*/ 	.byte	0x04, 0x17
        /*001a*/ 	.short	(.L_13 - .L_12)
.L_12:
        /*001c*/ 	.word	0x00000000
        /*0020*/ 	.short	0x0002
        /*0022*/ 	.short	0x0010
        /*0024*/ 	.byte	0x00, 0xf4, 0x21, 0x00


	//----- nvinfo : EIATTR_KPARAM_INFO
	.align		4
.L_13:
        /*0028*/ 	.byte	0x04, 0x17
        /*002a*/ 	.short	(.L_15 - .L_14)
.L_14:
        /*002c*/ 	.word	0x00000000
        /*0030*/ 	.short	0x0001
        /*0032*/ 	.short	0x0008
        /*0034*/ 	.byte	0x00, 0xf4, 0x21, 0x00


	//----- nvinfo : EIATTR_KPARAM_INFO
	.align		4
.L_15:
        /*0038*/ 	.byte	0x04, 0x17
        /*003a*/ 	.short	(.L_17 - .L_16)
.L_16:
        /*003c*/ 	.word	0x00000000
        /*0040*/ 	.short	0x0000
        /*0042*/ 	.short	0x0000
        /*0044*/ 	.byte	0x00, 0xf4, 0x21, 0x00


	//----- nvinfo : EIATTR_SPARSE_MMA_MASK
	.align		4
.L_17:
        /*0048*/ 	.byte	0x03, 0x50
        /*004a*/ 	.short	0x0000


	//----- nvinfo : EIATTR_MAXREG_COUNT
	.align		4
        /*004c*/ 	.byte	0x03, 0x1b
        /*004e*/ 	.short	0x00ff


	//----- nvinfo : EIATTR_EXIT_INSTR_OFFSETS
	.align		4
        /*0050*/ 	.byte	0x04, 0x1c
        /*0052*/ 	.short	(.L_19 - .L_18)


	//   ....[0]....
.L_18:
        /*0054*/ 	.word	0x00000330


	//----- nvinfo : EIATTR_REQNTID
	.align		4
.L_19:
        /*0058*/ 	.byte	0x04, 0x10
        /*005a*/ 	.short	(.L_21 - .L_20)
.L_20:
        /*005c*/ 	.word	0x00000080
        /*0060*/ 	.word	0x00000001
        /*0064*/ 	.word	0x00000001


	//----- nvinfo : EIATTR_CBANK_PARAM_SIZE
	.align		4
.L_21:
        /*0068*/ 	.byte	0x03, 0x19
        /*006a*/ 	.short	0x001c


	//----- nvinfo : EIATTR_PARAM_CBANK
	.align		4
        /*006c*/ 	.byte	0x04, 0x0a
        /*006e*/ 	.short	(.L_23 - .L_22)
	.align		4
.L_22:
        /*0070*/ 	.word	index@(.nv.constant0.triton_poi_fused_mul_26)
        /*0074*/ 	.short	0x0210
        /*0076*/ 	.short	0x001c


	//----- nvinfo : EIATTR_SW_WAR
	.align		4
.L_23:
        /*0078*/ 	.byte	0x04, 0x36
        /*007a*/ 	.short	(.L_25 - .L_24)
.L_24:
        /*007c*/ 	.word	0x00000008
.L_25:


//--------------------- .nv.callgraph             --------------------------
	.section	.nv.callgraph,"",@"SHT_CUDA_CALLGRAPH"
	.align	4
	.sectionentsize	8
	.align		4
        /*0000*/ 	.word	0x00000000
	.align		4
        /*0004*/ 	.word	0xffffffff
	.align		4
        /*0008*/ 	.word	0x00000000
	.align		4
        /*000c*/ 	.word	0xfffffffe
	.align		4
        /*0010*/ 	.word	0x00000000
	.align		4
        /*0014*/ 	.word	0xfffffffd
	.align		4
        /*0018*/ 	.word	0x00000000
	.align		4
        /*001c*/ 	.word	0xfffffffc


//--------------------- .text.triton_poi_fused_mul_26 --------------------------
	.section	.text.triton_poi_fused_mul_26,"ax",@progbits
	.align	128
        .global         triton_poi_fused_mul_26
        .type           triton_poi_fused_mul_26,@function
        .size           triton_poi_fused_mul_26,(.L_x_1 - triton_poi_fused_mul_26)
        .other          triton_poi_fused_mul_26,@"STO_CUDA_ENTRY STV_DEFAULT"
triton_poi_fused_mul_26:
.text.triton_poi_fused_mul_26:
[----:B------:R-:W-:Y:S01]  /*0000*/  LDC R1, c[0x0][0x28] ;  /* 0x00000a00ff017b82 */ /* 0x000fe20000000800 */
[----:B------:R-:W1:Y:S07]  /*0010*/  S2R R0, SR_TID.X ;  /* 0x0000000000007919 */ /* 0x000e6e0000002100 */
[----:B------:R-:W2:Y:S01]  /*0020*/  LDC.64 R4, c[0x0][0x218] ;  /* 0x00008600ff047b82 */ /* 0x000ea20000000a00 */
[----:B------:R-:W-:Y:S01]  /*0030*/  ULDC.64 UR4, c[0x0][0x208] ;  /* 0x0000820000047ab9 */ /* 0x000fe20000000a00 */
[----:B------:R-:W3:Y:S01]  /*0040*/  S2R R7, SR_CTAID.X ;  /* 0x0000000000077919 */ /* 0x000ee20000002500 */
[----:B-1----:R-:W-:-:S02]  /*0050*/  SHF.L.U32 R0, R0, 0x1, RZ ;  /* 0x0000000100007819 */ /* 0x002fc400000006ff */
[----:B---3--:R-:W-:Y:S02]  /*0060*/  SHF.R.S32.HI R3, RZ, 0x17, R7 ;  /* 0x00000017ff037819 */ /* 0x008fe40000011407 */
[----:B------:R-:W-:Y:S02]  /*0070*/  LOP3.LUT R0, R0, 0xfe, RZ, 0xc0, !PT ;  /* 0x000000fe00007812 */ /* 0x000fe400078ec0ff */
[----:B------:R-:W-:Y:S02]  /*0080*/  SGXT R3, R3, 0x1 ;  /* 0x000000010303781a */ /* 0x000fe40000000200 */
[----:B------:R-:W-:-:S04]  /*0090*/  LEA R0, R7, R0, 0x8 ;  /* 0x0000000007007211 */ /* 0x000fc800078e40ff */
[CC--:B------:R-:W-:Y:S02]  /*00a0*/  LEA.HI R2, R3.reuse, R0.reuse, RZ, 0x7 ;  /* 0x0000000003027211 */ /* 0x0c0fe400078f38ff */
[----:B------:R-:W-:Y:S02]  /*00b0*/  LEA.HI R6, R3, R0, RZ, 0xd ;  /* 0x0000000003067211 */ /* 0x000fe400078f68ff */
[----:B------:R-:W-:Y:S02]  /*00c0*/  LOP3.LUT R3, R2, 0xffffff80, RZ, 0xc0, !PT ;  /* 0xffffff8002037812 */ /* 0x000fe400078ec0ff */
[----:B------:R-:W-:Y:S02]  /*00d0*/  SHF.R.S32.HI R6, RZ, 0xd, R6 ;  /* 0x0000000dff067819 */ /* 0x000fe40000011406 */
[----:B------:R-:W-:-:S04]  /*00e0*/  IADD3 R3, R0, -R3, RZ ;  /* 0x8000000300037210 */ /* 0x000fc80007ffe0ff */
[----:B------:R-:W-:-:S05]  /*00f0*/  LEA R3, R6, R3, 0x7 ;  /* 0x0000000306037211 */ /* 0x000fca00078e38ff */
[----:B--2---:R-:W-:Y:S02]  /*0100*/  IMAD.WIDE R4, R3, 0x4, R4 ;  /* 0x0000000403047825 */ /* 0x004fe400078e0204 */
[----:B------:R-:W1:Y:S04]  /*0110*/  LDC.64 R2, c[0x0][0x210] ;  /* 0x00008400ff027b82 */ /* 0x000e680000000a00 */
[----:B------:R-:W2:Y:S01]  /*0120*/  LDG.E.EL.64 R4, desc[UR4][R4.64] ;  /* 0x0000000404047981 */ /* 0x000ea2000c2e1b00 */
[----:B-1----:R-:W-:-:S06]  /*0130*/  IMAD.WIDE R2, R0, 0x4, R2 ;  /* 0x0000000400027825 */ /* 0x002fcc00078e0202 */
[----:B------:R-:W3:Y:S01]  /*0140*/  LDG.E.64 R2, desc[UR4][R2.64] ;  /* 0x0000000402027981 */ /* 0x000ee2000c1e1b00 */
[----:B--2---:R-:W-:-:S04]  /*0150*/  FADD R6, RZ, -R4 ;  /* 0x80000004ff067221 */ /* 0x004fc80000000000 */
[----:B------:R-:W-:Y:S01]  /*0160*/  FMUL R7, R6, 1.4426950216293334961 ;  /* 0x3fb8aa3b06077820 */ /* 0x000fe20000400000 */
[----:B------:R-:W-:-:S04]  /*0170*/  FADD R6, RZ, -R5 ;  /* 0x80000005ff067221 */ /* 0x000fc80000000000 */
[----:B------:R-:W-:Y:S01]  /*0180*/  FMUL R6, R6, 1.4426950216293334961 ;  /* 0x3fb8aa3b06067820 */ /* 0x000fe20000400000 */
[----:B------:R-:W-:-:S04]  /*0190*/  FSETP.GEU.AND P0, PT, R7, -126, PT ;  /* 0xc2fc00000700780b */ /* 0x000fc80003f0e000 */
[----:B------:R-:W-:-:S09]  /*01a0*/  FSETP.GEU.AND P1, PT, R6, -126, PT ;  /* 0xc2fc00000600780b */ /* 0x000fd20003f2e000 */
[----:B------:R-:W-:-:S04]  /*01b0*/  @!P0 FMUL R7, R7, 0.5 ;  /* 0x3f00000007078820 */ /* 0x000fc80000400000 */
[----:B------:R-:W-:Y:S01]  /*01c0*/  @!P1 FMUL R6, R6, 0.5 ;  /* 0x3f00000006069820 */ /* 0x000fe20000400000 */
[----:B------:R-:W1:Y:S08]  /*01d0*/  MUFU.EX2 R4, R7 ;  /* 0x0000000700047308 */ /* 0x000e700000000800 */
[----:B------:R2:W4:Y:S01]  /*01e0*/  MUFU.EX2 R5, R6 ;  /* 0x0000000600057308 */ /* 0x0005220000000800 */
[----:B-1----:R-:W-:Y:S01]  /*01f0*/  @!P0 FMUL R4, R4, R4 ;  /* 0x0000000404048220 */ /* 0x002fe20000400000 */
[----:B--2---:R-:W-:-:S03]  /*0200*/  HFMA2.MMA R6, -RZ, RZ, 1.625, 0 ;  /* 0x3e800000ff067435 */ /* 0x004fc600000001ff */
[----:B------:R-:W-:Y:S01]  /*0210*/  FADD R8, R4, 1 ;  /* 0x3f80000004087421 */ /* 0x000fe20000000000 */
[----:B----4-:R-:W-:-:S04]  /*0220*/  @!P1 FMUL R5, R5, R5 ;  /* 0x0000000505059220 */ /* 0x010fc80000400000 */
[----:B------:R-:W-:Y:S01]  /*0230*/  FSETP.GT.AND P0, PT, R8, 8.50705917302346158658e+37, PT ;  /* 0x7e8000000800780b */ /* 0x000fe20003f04000 */
[----:B------:R-:W-:-:S03]  /*0240*/  FADD R9, R5, 1 ;  /* 0x3f80000005097421 */ /* 0x000fc60000000000 */
[----:B------:R-:W-:Y:S01]  /*0250*/  FSEL R7, R6, 1, P0 ;  /* 0x3f80000006077808 */ /* 0x000fe20000000000 */
[----:B------:R-:W1:Y:S01]  /*0260*/  LDC.64 R4, c[0x0][0x220] ;  /* 0x00008800ff047b82 */ /* 0x000e620000000a00 */
[----:B------:R-:W-:-:S04]  /*0270*/  FSETP.GT.AND P1, PT, R9, 8.50705917302346158658e+37, PT ;  /* 0x7e8000000900780b */ /* 0x000fc80003f24000 */
[----:B------:R-:W-:-:S03]  /*0280*/  FSEL R6, R6, 1, P1 ;  /* 0x3f80000006067808 */ /* 0x000fc60000800000 */
[----:B------:R-:W-:-:S06]  /*0290*/  @P0 FMUL R8, R8, 0.25 ;  /* 0x3e80000008080820 */ /* 0x000fcc0000400000 */
[----:B------:R-:W2:Y:S01]  /*02a0*/  MUFU.RCP R8, R8 ;  /* 0x0000000800087308 */ /* 0x000ea20000001000 */
[----:B------:R-:W-:-:S07]  /*02b0*/  @P1 FMUL R9, R9, 0.25 ;  /* 0x3e80000009091820 */ /* 0x000fce0000400000 */
[----:B------:R-:W4:Y:S01]  /*02c0*/  MUFU.RCP R9, R9 ;  /* 0x0000000900097308 */ /* 0x000f220000001000 */
[----:B-1----:R-:W-:-:S04]  /*02d0*/  IMAD.WIDE R4, R0, 0x4, R4 ;  /* 0x0000000400047825 */ /* 0x002fc800078e0204 */
[----:B--2---:R-:W-:-:S04]  /*02e0*/  FMUL R7, R8, R7 ;  /* 0x0000000708077220 */ /* 0x004fc80000400000 */
[----:B---3--:R-:W-:Y:S01]  /*02f0*/  FMUL R2, R2, R7 ;  /* 0x0000000702027220 */ /* 0x008fe20000400000 */
[----:B----4-:R-:W-:-:S04]  /*0300*/  FMUL R6, R9, R6 ;  /* 0x0000000609067220 */ /* 0x010fc80000400000 */
[----:B------:R-:W-:-:S05]  /*0310*/  FMUL R3, R3, R6 ;  /* 0x0000000603037220 */ /* 0x000fca0000400000 */
[----:B------:R-:W-:Y:S01]  /*0320*/  STG.E.64 desc[UR4][R4.64], R2 ;  /* 0x0000000204007986 */ /* 0x000fe2000c101b04 */
[----:B------:R-:W-:Y:S05]  /*0330*/  EXIT ;  /* 0x000000000000794d */ /* 0x000fea0003800000 */
.L_x_0:
[----:B------:R-:W-:-:S00]  /*0340*/  BRA `(.L_x_0) ;  /* 0xfffffffc00fc7947 */ /* 0x000fc0000383ffff */
[----:B------:R-:W-:-:S00]  /*0350*/  NOP ;  /* 0x0000000000007918 */ /* 0x000fc00000000000 */
        /* <DEDUP_REMOVED lines=10> */
.L_x_1:


//--------------------- .nv.constant0.triton_poi_fused_mul_26 --------------------------
	.section	.nv.constant0.triton_poi_fused_mul_26,"a",@progbits
	.sectionflags	@""
	.align	4
.nv.constant0.triton_poi_fused_mul_26:
	.zero		556
